//
// Generated by NVIDIA NVVM Compiler
//
// Compiler Build ID: CL-36424714
// Cuda compilation tools, release 13.0, V13.0.88
// Based on NVVM 20.0.0
//

.version 9.0
.target sm_100
.address_size 64

	// .globl	_Z20matrixMultiplicationPiS_S_iii
// _ZZ20matrixMultiplicationPiS_S_iiiE4ds_A has been demoted
// _ZZ20matrixMultiplicationPiS_S_iiiE4ds_B has been demoted

.visible .entry _Z20matrixMultiplicationPiS_S_iii(
	.param .u64 .ptr .align 1 _Z20matrixMultiplicationPiS_S_iii_param_0,
	.param .u64 .ptr .align 1 _Z20matrixMultiplicationPiS_S_iii_param_1,
	.param .u64 .ptr .align 1 _Z20matrixMultiplicationPiS_S_iii_param_2,
	.param .u32 _Z20matrixMultiplicationPiS_S_iii_param_3,
	.param .u32 _Z20matrixMultiplicationPiS_S_iii_param_4,
	.param .u32 _Z20matrixMultiplicationPiS_S_iii_param_5
)
{
	.reg .pred 	%p<8>;
	.reg .b32 	%r<114>;
	.reg .b32 	%f<368>;
	.reg .b64 	%rd<40>;
	// demoted variable
	.shared .align 4 .b8 _ZZ20matrixMultiplicationPiS_S_iiiE4ds_A[1024];
	// demoted variable
	.shared .align 4 .b8 _ZZ20matrixMultiplicationPiS_S_iiiE4ds_B[1024];
	ld.param.u32 	%r31, [_Z20matrixMultiplicationPiS_S_iii_param_4];
	mov.u32 	%r32, %ctaid.x;
	mov.u32 	%r33, %ctaid.y;
	mov.u32 	%r1, %tid.x;
	mov.u32 	%r2, %tid.y;
	mov.u32 	%r34, %ntid.y;
	mad.lo.s32 	%r3, %r33, %r34, %r2;
	mov.u32 	%r35, %ntid.x;
	mad.lo.s32 	%r4, %r32, %r35, %r1;
	shr.s32 	%r36, %r31, 31;
	shr.u32 	%r37, %r36, 28;
	add.s32 	%r38, %r31, %r37;
	shr.s32 	%r5, %r38, 4;
	setp.lt.s32 	%p1, %r31, 16;
	mov.f32 	%f367, 0f00000000;
	@%p1 bra 	$L__BB0_9;
	ld.param.u32 	%r100, [_Z20matrixMultiplicationPiS_S_iii_param_5];
	mad.lo.s32 	%r6, %r100, %r3, %r1;
	shl.b32 	%r40, %r2, 6;
	mov.u32 	%r41, _ZZ20matrixMultiplicationPiS_S_iiiE4ds_A;
	add.s32 	%r7, %r41, %r40;
	add.s32 	%r42, %r5, -1;
	setp.lt.u32 	%p2, %r42, 3;
	mov.f32 	%f367, 0f00000000;
	mov.b32 	%r113, 0;
	@%p2 bra 	$L__BB0_4;
	ld.param.u32 	%r101, [_Z20matrixMultiplicationPiS_S_iii_param_5];
	and.b32  	%r113, %r5, 134217724;
	neg.s32 	%r111, %r113;
	add.s32 	%r44, %r2, 48;
	mad.lo.s32 	%r109, %r101, %r44, %r4;
	add.s32 	%r45, %r2, 32;
	mad.lo.s32 	%r108, %r101, %r45, %r4;
	add.s32 	%r46, %r2, 16;
	mad.lo.s32 	%r107, %r101, %r46, %r4;
	mad.lo.s32 	%r106, %r2, %r101, %r4;
	mov.f32 	%f367, 0f00000000;
	mov.u32 	%r110, %r6;
$L__BB0_3:
	.pragma "nounroll";
	ld.param.u32 	%r102, [_Z20matrixMultiplicationPiS_S_iii_param_5];
	ld.param.u64 	%rd36, [_Z20matrixMultiplicationPiS_S_iii_param_1];
	ld.param.u64 	%rd33, [_Z20matrixMultiplicationPiS_S_iii_param_0];
	cvta.to.global.u64 	%rd4, %rd33;
	mul.wide.s32 	%rd5, %r110, 4;
	add.s64 	%rd6, %rd4, %rd5;
	ld.global.u32 	%r47, [%rd6];
	cvt.rn.f32.s32 	%f14, %r47;
	shl.b32 	%r49, %r1, 2;
	add.s32 	%r50, %r7, %r49;
	st.shared.f32 	[%r50], %f14;
	cvta.to.global.u64 	%rd7, %rd36;
	mul.wide.s32 	%rd8, %r106, 4;
	add.s64 	%rd9, %rd7, %rd8;
	ld.global.u32 	%r51, [%rd9];
	cvt.rn.f32.s32 	%f15, %r51;
	mov.u32 	%r53, _ZZ20matrixMultiplicationPiS_S_iiiE4ds_B;
	add.s32 	%r54, %r53, %r49;
	add.s32 	%r55, %r54, %r40;
	st.shared.f32 	[%r55], %f15;
	bar.sync 	0;
	ld.shared.f32 	%f16, [%r7];
	ld.shared.f32 	%f17, [%r54];
	fma.rn.f32 	%f18, %f16, %f17, %f367;
	ld.shared.f32 	%f19, [%r7+4];
	ld.shared.f32 	%f20, [%r54+64];
	fma.rn.f32 	%f21, %f19, %f20, %f18;
	ld.shared.f32 	%f22, [%r7+8];
	ld.shared.f32 	%f23, [%r54+128];
	fma.rn.f32 	%f24, %f22, %f23, %f21;
	ld.shared.f32 	%f25, [%r7+12];
	ld.shared.f32 	%f26, [%r54+192];
	fma.rn.f32 	%f27, %f25, %f26, %f24;
	ld.shared.f32 	%f28, [%r7+16];
	ld.shared.f32 	%f29, [%r54+256];
	fma.rn.f32 	%f30, %f28, %f29, %f27;
	ld.shared.f32 	%f31, [%r7+20];
	ld.shared.f32 	%f32, [%r54+320];
	fma.rn.f32 	%f33, %f31, %f32, %f30;
	ld.shared.f32 	%f34, [%r7+24];
	ld.shared.f32 	%f35, [%r54+384];
	fma.rn.f32 	%f36, %f34, %f35, %f33;
	ld.shared.f32 	%f37, [%r7+28];
	ld.shared.f32 	%f38, [%r54+448];
	fma.rn.f32 	%f39, %f37, %f38, %f36;
	ld.shared.f32 	%f40, [%r7+32];
	ld.shared.f32 	%f41, [%r54+512];
	fma.rn.f32 	%f42, %f40, %f41, %f39;
	ld.shared.f32 	%f43, [%r7+36];
	ld.shared.f32 	%f44, [%r54+576];
	fma.rn.f32 	%f45, %f43, %f44, %f42;
	ld.shared.f32 	%f46, [%r7+40];
	ld.shared.f32 	%f47, [%r54+640];
	fma.rn.f32 	%f48, %f46, %f47, %f45;
	ld.shared.f32 	%f49, [%r7+44];
	ld.shared.f32 	%f50, [%r54+704];
	fma.rn.f32 	%f51, %f49, %f50, %f48;
	ld.shared.f32 	%f52, [%r7+48];
	ld.shared.f32 	%f53, [%r54+768];
	fma.rn.f32 	%f54, %f52, %f53, %f51;
	ld.shared.f32 	%f55, [%r7+52];
	ld.shared.f32 	%f56, [%r54+832];
	fma.rn.f32 	%f57, %f55, %f56, %f54;
	ld.shared.f32 	%f58, [%r7+56];
	ld.shared.f32 	%f59, [%r54+896];
	fma.rn.f32 	%f60, %f58, %f59, %f57;
	ld.shared.f32 	%f61, [%r7+60];
	ld.shared.f32 	%f62, [%r54+960];
	fma.rn.f32 	%f63, %f61, %f62, %f60;
	bar.sync 	0;
	ld.global.u32 	%r56, [%rd6+64];
	cvt.rn.f32.s32 	%f64, %r56;
	st.shared.f32 	[%r50], %f64;
	mul.wide.s32 	%rd10, %r107, 4;
	add.s64 	%rd11, %rd7, %rd10;
	ld.global.u32 	%r57, [%rd11];
	cvt.rn.f32.s32 	%f65, %r57;
	st.shared.f32 	[%r55], %f65;
	bar.sync 	0;
	ld.shared.f32 	%f66, [%r7];
	ld.shared.f32 	%f67, [%r54];
	fma.rn.f32 	%f68, %f66, %f67, %f63;
	ld.shared.f32 	%f69, [%r7+4];
	ld.shared.f32 	%f70, [%r54+64];
	fma.rn.f32 	%f71, %f69, %f70, %f68;
	ld.shared.f32 	%f72, [%r7+8];
	ld.shared.f32 	%f73, [%r54+128];
	fma.rn.f32 	%f74, %f72, %f73, %f71;
	ld.shared.f32 	%f75, [%r7+12];
	ld.shared.f32 	%f76, [%r54+192];
	fma.rn.f32 	%f77, %f75, %f76, %f74;
	ld.shared.f32 	%f78, [%r7+16];
	ld.shared.f32 	%f79, [%r54+256];
	fma.rn.f32 	%f80, %f78, %f79, %f77;
	ld.shared.f32 	%f81, [%r7+20];
	ld.shared.f32 	%f82, [%r54+320];
	fma.rn.f32 	%f83, %f81, %f82, %f80;
	ld.shared.f32 	%f84, [%r7+24];
	ld.shared.f32 	%f85, [%r54+384];
	fma.rn.f32 	%f86, %f84, %f85, %f83;
	ld.shared.f32 	%f87, [%r7+28];
	ld.shared.f32 	%f88, [%r54+448];
	fma.rn.f32 	%f89, %f87, %f88, %f86;
	ld.shared.f32 	%f90, [%r7+32];
	ld.shared.f32 	%f91, [%r54+512];
	fma.rn.f32 	%f92, %f90, %f91, %f89;
	ld.shared.f32 	%f93, [%r7+36];
	ld.shared.f32 	%f94, [%r54+576];
	fma.rn.f32 	%f95, %f93, %f94, %f92;
	ld.shared.f32 	%f96, [%r7+40];
	ld.shared.f32 	%f97, [%r54+640];
	fma.rn.f32 	%f98, %f96, %f97, %f95;
	ld.shared.f32 	%f99, [%r7+44];
	ld.shared.f32 	%f100, [%r54+704];
	fma.rn.f32 	%f101, %f99, %f100, %f98;
	ld.shared.f32 	%f102, [%r7+48];
	ld.shared.f32 	%f103, [%r54+768];
	fma.rn.f32 	%f104, %f102, %f103, %f101;
	ld.shared.f32 	%f105, [%r7+52];
	ld.shared.f32 	%f106, [%r54+832];
	fma.rn.f32 	%f107, %f105, %f106, %f104;
	ld.shared.f32 	%f108, [%r7+56];
	ld.shared.f32 	%f109, [%r54+896];
	fma.rn.f32 	%f110, %f108, %f109, %f107;
	ld.shared.f32 	%f111, [%r7+60];
	ld.shared.f32 	%f112, [%r54+960];
	fma.rn.f32 	%f113, %f111, %f112, %f110;
	bar.sync 	0;
	ld.global.u32 	%r58, [%rd6+128];
	cvt.rn.f32.s32 	%f114, %r58;
	st.shared.f32 	[%r50], %f114;
	mul.wide.s32 	%rd12, %r108, 4;
	add.s64 	%rd13, %rd7, %rd12;
	ld.global.u32 	%r59, [%rd13];
	cvt.rn.f32.s32 	%f115, %r59;
	st.shared.f32 	[%r55], %f115;
	bar.sync 	0;
	ld.shared.f32 	%f116, [%r7];
	ld.shared.f32 	%f117, [%r54];
	fma.rn.f32 	%f118, %f116, %f117, %f113;
	ld.shared.f32 	%f119, [%r7+4];
	ld.shared.f32 	%f120, [%r54+64];
	fma.rn.f32 	%f121, %f119, %f120, %f118;
	ld.shared.f32 	%f122, [%r7+8];
	ld.shared.f32 	%f123, [%r54+128];
	fma.rn.f32 	%f124, %f122, %f123, %f121;
	ld.shared.f32 	%f125, [%r7+12];
	ld.shared.f32 	%f126, [%r54+192];
	fma.rn.f32 	%f127, %f125, %f126, %f124;
	ld.shared.f32 	%f128, [%r7+16];
	ld.shared.f32 	%f129, [%r54+256];
	fma.rn.f32 	%f130, %f128, %f129, %f127;
	ld.shared.f32 	%f131, [%r7+20];
	ld.shared.f32 	%f132, [%r54+320];
	fma.rn.f32 	%f133, %f131, %f132, %f130;
	ld.shared.f32 	%f134, [%r7+24];
	ld.shared.f32 	%f135, [%r54+384];
	fma.rn.f32 	%f136, %f134, %f135, %f133;
	ld.shared.f32 	%f137, [%r7+28];
	ld.shared.f32 	%f138, [%r54+448];
	fma.rn.f32 	%f139, %f137, %f138, %f136;
	ld.shared.f32 	%f140, [%r7+32];
	ld.shared.f32 	%f141, [%r54+512];
	fma.rn.f32 	%f142, %f140, %f141, %f139;
	ld.shared.f32 	%f143, [%r7+36];
	ld.shared.f32 	%f144, [%r54+576];
	fma.rn.f32 	%f145, %f143, %f144, %f142;
	ld.shared.f32 	%f146, [%r7+40];
	ld.shared.f32 	%f147, [%r54+640];
	fma.rn.f32 	%f148, %f146, %f147, %f145;
	ld.shared.f32 	%f149, [%r7+44];
	ld.shared.f32 	%f150, [%r54+704];
	fma.rn.f32 	%f151, %f149, %f150, %f148;
	ld.shared.f32 	%f152, [%r7+48];
	ld.shared.f32 	%f153, [%r54+768];
	fma.rn.f32 	%f154, %f152, %f153, %f151;
	ld.shared.f32 	%f155, [%r7+52];
	ld.shared.f32 	%f156, [%r54+832];
	fma.rn.f32 	%f157, %f155, %f156, %f154;
	ld.shared.f32 	%f158, [%r7+56];
	ld.shared.f32 	%f159, [%r54+896];
	fma.rn.f32 	%f160, %f158, %f159, %f157;
	ld.shared.f32 	%f161, [%r7+60];
	ld.shared.f32 	%f162, [%r54+960];
	fma.rn.f32 	%f163, %f161, %f162, %f160;
	bar.sync 	0;
	ld.global.u32 	%r60, [%rd6+192];
	cvt.rn.f32.s32 	%f164, %r60;
	st.shared.f32 	[%r50], %f164;
	mul.wide.s32 	%rd14, %r109, 4;
	add.s64 	%rd15, %rd7, %rd14;
	ld.global.u32 	%r61, [%rd15];
	cvt.rn.f32.s32 	%f165, %r61;
	st.shared.f32 	[%r55], %f165;
	bar.sync 	0;
	ld.shared.f32 	%f166, [%r7];
	ld.shared.f32 	%f167, [%r54];
	fma.rn.f32 	%f168, %f166, %f167, %f163;
	ld.shared.f32 	%f169, [%r7+4];
	ld.shared.f32 	%f170, [%r54+64];
	fma.rn.f32 	%f171, %f169, %f170, %f168;
	ld.shared.f32 	%f172, [%r7+8];
	ld.shared.f32 	%f173, [%r54+128];
	fma.rn.f32 	%f174, %f172, %f173, %f171;
	ld.shared.f32 	%f175, [%r7+12];
	ld.shared.f32 	%f176, [%r54+192];
	fma.rn.f32 	%f177, %f175, %f176, %f174;
	ld.shared.f32 	%f178, [%r7+16];
	ld.shared.f32 	%f179, [%r54+256];
	fma.rn.f32 	%f180, %f178, %f179, %f177;
	ld.shared.f32 	%f181, [%r7+20];
	ld.shared.f32 	%f182, [%r54+320];
	fma.rn.f32 	%f183, %f181, %f182, %f180;
	ld.shared.f32 	%f184, [%r7+24];
	ld.shared.f32 	%f185, [%r54+384];
	fma.rn.f32 	%f186, %f184, %f185, %f183;
	ld.shared.f32 	%f187, [%r7+28];
	ld.shared.f32 	%f188, [%r54+448];
	fma.rn.f32 	%f189, %f187, %f188, %f186;
	ld.shared.f32 	%f190, [%r7+32];
	ld.shared.f32 	%f191, [%r54+512];
	fma.rn.f32 	%f192, %f190, %f191, %f189;
	ld.shared.f32 	%f193, [%r7+36];
	ld.shared.f32 	%f194, [%r54+576];
	fma.rn.f32 	%f195, %f193, %f194, %f192;
	ld.shared.f32 	%f196, [%r7+40];
	ld.shared.f32 	%f197, [%r54+640];
	fma.rn.f32 	%f198, %f196, %f197, %f195;
	ld.shared.f32 	%f199, [%r7+44];
	ld.shared.f32 	%f200, [%r54+704];
	fma.rn.f32 	%f201, %f199, %f200, %f198;
	ld.shared.f32 	%f202, [%r7+48];
	ld.shared.f32 	%f203, [%r54+768];
	fma.rn.f32 	%f204, %f202, %f203, %f201;
	ld.shared.f32 	%f205, [%r7+52];
	ld.shared.f32 	%f206, [%r54+832];
	fma.rn.f32 	%f207, %f205, %f206, %f204;
	ld.shared.f32 	%f208, [%r7+56];
	ld.shared.f32 	%f209, [%r54+896];
	fma.rn.f32 	%f210, %f208, %f209, %f207;
	ld.shared.f32 	%f211, [%r7+60];
	ld.shared.f32 	%f212, [%r54+960];
	fma.rn.f32 	%f367, %f211, %f212, %f210;
	bar.sync 	0;
	add.s32 	%r111, %r111, 4;
	add.s32 	%r110, %r110, 64;
	shl.b32 	%r62, %r102, 6;
	add.s32 	%r109, %r109, %r62;
	add.s32 	%r108, %r108, %r62;
	add.s32 	%r107, %r107, %r62;
	add.s32 	%r106, %r106, %r62;
	setp.ne.s32 	%p3, %r111, 0;
	@%p3 bra 	$L__BB0_3;
$L__BB0_4:
	and.b32  	%r27, %r5, 3;
	setp.eq.s32 	%p4, %r27, 0;
	@%p4 bra 	$L__BB0_9;
	setp.eq.s32 	%p5, %r27, 1;
	@%p5 bra 	$L__BB0_7;
	ld.param.u32 	%r103, [_Z20matrixMultiplicationPiS_S_iii_param_5];
	ld.param.u64 	%rd37, [_Z20matrixMultiplicationPiS_S_iii_param_1];
	ld.param.u64 	%rd34, [_Z20matrixMultiplicationPiS_S_iii_param_0];
	shl.b32 	%r63, %r113, 4;
	add.s32 	%r64, %r6, %r63;
	cvta.to.global.u64 	%rd16, %rd34;
	mul.wide.s32 	%rd17, %r64, 4;
	add.s64 	%rd18, %rd16, %rd17;
	ld.global.u32 	%r65, [%rd18];
	cvt.rn.f32.s32 	%f214, %r65;
	shl.b32 	%r67, %r1, 2;
	add.s32 	%r68, %r7, %r67;
	st.shared.f32 	[%r68], %f214;
	add.s32 	%r69, %r63, %r2;
	mad.lo.s32 	%r70, %r69, %r103, %r4;
	cvta.to.global.u64 	%rd19, %rd37;
	mul.wide.s32 	%rd20, %r70, 4;
	add.s64 	%rd21, %rd19, %rd20;
	ld.global.u32 	%r71, [%rd21];
	cvt.rn.f32.s32 	%f215, %r71;
	mov.u32 	%r73, _ZZ20matrixMultiplicationPiS_S_iiiE4ds_B;
	add.s32 	%r74, %r73, %r67;
	add.s32 	%r75, %r74, %r40;
	st.shared.f32 	[%r75], %f215;
	bar.sync 	0;
	ld.shared.f32 	%f216, [%r7];
	ld.shared.f32 	%f217, [%r74];
	fma.rn.f32 	%f218, %f216, %f217, %f367;
	ld.shared.f32 	%f219, [%r7+4];
	ld.shared.f32 	%f220, [%r74+64];
	fma.rn.f32 	%f221, %f219, %f220, %f218;
	ld.shared.f32 	%f222, [%r7+8];
	ld.shared.f32 	%f223, [%r74+128];
	fma.rn.f32 	%f224, %f222, %f223, %f221;
	ld.shared.f32 	%f225, [%r7+12];
	ld.shared.f32 	%f226, [%r74+192];
	fma.rn.f32 	%f227, %f225, %f226, %f224;
	ld.shared.f32 	%f228, [%r7+16];
	ld.shared.f32 	%f229, [%r74+256];
	fma.rn.f32 	%f230, %f228, %f229, %f227;
	ld.shared.f32 	%f231, [%r7+20];
	ld.shared.f32 	%f232, [%r74+320];
	fma.rn.f32 	%f233, %f231, %f232, %f230;
	ld.shared.f32 	%f234, [%r7+24];
	ld.shared.f32 	%f235, [%r74+384];
	fma.rn.f32 	%f236, %f234, %f235, %f233;
	ld.shared.f32 	%f237, [%r7+28];
	ld.shared.f32 	%f238, [%r74+448];
	fma.rn.f32 	%f239, %f237, %f238, %f236;
	ld.shared.f32 	%f240, [%r7+32];
	ld.shared.f32 	%f241, [%r74+512];
	fma.rn.f32 	%f242, %f240, %f241, %f239;
	ld.shared.f32 	%f243, [%r7+36];
	ld.shared.f32 	%f244, [%r74+576];
	fma.rn.f32 	%f245, %f243, %f244, %f242;
	ld.shared.f32 	%f246, [%r7+40];
	ld.shared.f32 	%f247, [%r74+640];
	fma.rn.f32 	%f248, %f246, %f247, %f245;
	ld.shared.f32 	%f249, [%r7+44];
	ld.shared.f32 	%f250, [%r74+704];
	fma.rn.f32 	%f251, %f249, %f250, %f248;
	ld.shared.f32 	%f252, [%r7+48];
	ld.shared.f32 	%f253, [%r74+768];
	fma.rn.f32 	%f254, %f252, %f253, %f251;
	ld.shared.f32 	%f255, [%r7+52];
	ld.shared.f32 	%f256, [%r74+832];
	fma.rn.f32 	%f257, %f255, %f256, %f254;
	ld.shared.f32 	%f258, [%r7+56];
	ld.shared.f32 	%f259, [%r74+896];
	fma.rn.f32 	%f260, %f258, %f259, %f257;
	ld.shared.f32 	%f261, [%r7+60];
	ld.shared.f32 	%f262, [%r74+960];
	fma.rn.f32 	%f263, %f261, %f262, %f260;
	bar.sync 	0;
	ld.global.u32 	%r76, [%rd18+64];
	cvt.rn.f32.s32 	%f264, %r76;
	st.shared.f32 	[%r68], %f264;
	add.s32 	%r77, %r69, 16;
	mad.lo.s32 	%r78, %r77, %r103, %r4;
	mul.wide.s32 	%rd22, %r78, 4;
	add.s64 	%rd23, %rd19, %rd22;
	ld.global.u32 	%r79, [%rd23];
	cvt.rn.f32.s32 	%f265, %r79;
	st.shared.f32 	[%r75], %f265;
	bar.sync 	0;
	ld.shared.f32 	%f266, [%r7];
	ld.shared.f32 	%f267, [%r74];
	fma.rn.f32 	%f268, %f266, %f267, %f263;
	ld.shared.f32 	%f269, [%r7+4];
	ld.shared.f32 	%f270, [%r74+64];
	fma.rn.f32 	%f271, %f269, %f270, %f268;
	ld.shared.f32 	%f272, [%r7+8];
	ld.shared.f32 	%f273, [%r74+128];
	fma.rn.f32 	%f274, %f272, %f273, %f271;
	ld.shared.f32 	%f275, [%r7+12];
	ld.shared.f32 	%f276, [%r74+192];
	fma.rn.f32 	%f277, %f275, %f276, %f274;
	ld.shared.f32 	%f278, [%r7+16];
	ld.shared.f32 	%f279, [%r74+256];
	fma.rn.f32 	%f280, %f278, %f279, %f277;
	ld.shared.f32 	%f281, [%r7+20];
	ld.shared.f32 	%f282, [%r74+320];
	fma.rn.f32 	%f283, %f281, %f282, %f280;
	ld.shared.f32 	%f284, [%r7+24];
	ld.shared.f32 	%f285, [%r74+384];
	fma.rn.f32 	%f286, %f284, %f285, %f283;
	ld.shared.f32 	%f287, [%r7+28];
	ld.shared.f32 	%f288, [%r74+448];
	fma.rn.f32 	%f289, %f287, %f288, %f286;
	ld.shared.f32 	%f290, [%r7+32];
	ld.shared.f32 	%f291, [%r74+512];
	fma.rn.f32 	%f292, %f290, %f291, %f289;
	ld.shared.f32 	%f293, [%r7+36];
	ld.shared.f32 	%f294, [%r74+576];
	fma.rn.f32 	%f295, %f293, %f294, %f292;
	ld.shared.f32 	%f296, [%r7+40];
	ld.shared.f32 	%f297, [%r74+640];
	fma.rn.f32 	%f298, %f296, %f297, %f295;
	ld.shared.f32 	%f299, [%r7+44];
	ld.shared.f32 	%f300, [%r74+704];
	fma.rn.f32 	%f301, %f299, %f300, %f298;
	ld.shared.f32 	%f302, [%r7+48];
	ld.shared.f32 	%f303, [%r74+768];
	fma.rn.f32 	%f304, %f302, %f303, %f301;
	ld.shared.f32 	%f305, [%r7+52];
	ld.shared.f32 	%f306, [%r74+832];
	fma.rn.f32 	%f307, %f305, %f306, %f304;
	ld.shared.f32 	%f308, [%r7+56];
	ld.shared.f32 	%f309, [%r74+896];
	fma.rn.f32 	%f310, %f308, %f309, %f307;
	ld.shared.f32 	%f311, [%r7+60];
	ld.shared.f32 	%f312, [%r74+960];
	fma.rn.f32 	%f367, %f311, %f312, %f310;
	bar.sync 	0;
	add.s32 	%r113, %r113, 2;
$L__BB0_7:
	and.b32  	%r80, %r5, 1;
	setp.eq.b32 	%p6, %r80, 1;
	not.pred 	%p7, %p6;
	@%p7 bra 	$L__BB0_9;
	ld.param.u32 	%r104, [_Z20matrixMultiplicationPiS_S_iii_param_5];
	ld.param.u64 	%rd38, [_Z20matrixMultiplicationPiS_S_iii_param_1];
	ld.param.u64 	%rd35, [_Z20matrixMultiplicationPiS_S_iii_param_0];
	shl.b32 	%r81, %r113, 4;
	add.s32 	%r82, %r6, %r81;
	cvta.to.global.u64 	%rd24, %rd35;
	mul.wide.s32 	%rd25, %r82, 4;
	add.s64 	%rd26, %rd24, %rd25;
	ld.global.u32 	%r83, [%rd26];
	cvt.rn.f32.s32 	%f313, %r83;
	shl.b32 	%r85, %r1, 2;
	add.s32 	%r86, %r7, %r85;
	st.shared.f32 	[%r86], %f313;
	add.s32 	%r87, %r81, %r2;
	mad.lo.s32 	%r88, %r87, %r104, %r4;
	cvta.to.global.u64 	%rd27, %rd38;
	mul.wide.s32 	%rd28, %r88, 4;
	add.s64 	%rd29, %rd27, %rd28;
	ld.global.u32 	%r89, [%rd29];
	cvt.rn.f32.s32 	%f314, %r89;
	mov.u32 	%r91, _ZZ20matrixMultiplicationPiS_S_iiiE4ds_B;
	add.s32 	%r92, %r91, %r85;
	add.s32 	%r93, %r92, %r40;
	st.shared.f32 	[%r93], %f314;
	bar.sync 	0;
	ld.shared.f32 	%f315, [%r7];
	ld.shared.f32 	%f316, [%r92];
	fma.rn.f32 	%f317, %f315, %f316, %f367;
	ld.shared.f32 	%f318, [%r7+4];
	ld.shared.f32 	%f319, [%r92+64];
	fma.rn.f32 	%f320, %f318, %f319, %f317;
	ld.shared.f32 	%f321, [%r7+8];
	ld.shared.f32 	%f322, [%r92+128];
	fma.rn.f32 	%f323, %f321, %f322, %f320;
	ld.shared.f32 	%f324, [%r7+12];
	ld.shared.f32 	%f325, [%r92+192];
	fma.rn.f32 	%f326, %f324, %f325, %f323;
	ld.shared.f32 	%f327, [%r7+16];
	ld.shared.f32 	%f328, [%r92+256];
	fma.rn.f32 	%f329, %f327, %f328, %f326;
	ld.shared.f32 	%f330, [%r7+20];
	ld.shared.f32 	%f331, [%r92+320];
	fma.rn.f32 	%f332, %f330, %f331, %f329;
	ld.shared.f32 	%f333, [%r7+24];
	ld.shared.f32 	%f334, [%r92+384];
	fma.rn.f32 	%f335, %f333, %f334, %f332;
	ld.shared.f32 	%f336, [%r7+28];
	ld.shared.f32 	%f337, [%r92+448];
	fma.rn.f32 	%f338, %f336, %f337, %f335;
	ld.shared.f32 	%f339, [%r7+32];
	ld.shared.f32 	%f340, [%r92+512];
	fma.rn.f32 	%f341, %f339, %f340, %f338;
	ld.shared.f32 	%f342, [%r7+36];
	ld.shared.f32 	%f343, [%r92+576];
	fma.rn.f32 	%f344, %f342, %f343, %f341;
	ld.shared.f32 	%f345, [%r7+40];
	ld.shared.f32 	%f346, [%r92+640];
	fma.rn.f32 	%f347, %f345, %f346, %f344;
	ld.shared.f32 	%f348, [%r7+44];
	ld.shared.f32 	%f349, [%r92+704];
	fma.rn.f32 	%f350, %f348, %f349, %f347;
	ld.shared.f32 	%f351, [%r7+48];
	ld.shared.f32 	%f352, [%r92+768];
	fma.rn.f32 	%f353, %f351, %f352, %f350;
	ld.shared.f32 	%f354, [%r7+52];
	ld.shared.f32 	%f355, [%r92+832];
	fma.rn.f32 	%f356, %f354, %f355, %f353;
	ld.shared.f32 	%f357, [%r7+56];
	ld.shared.f32 	%f358, [%r92+896];
	fma.rn.f32 	%f359, %f357, %f358, %f356;
	ld.shared.f32 	%f360, [%r7+60];
	ld.shared.f32 	%f361, [%r92+960];
	fma.rn.f32 	%f367, %f360, %f361, %f359;
	bar.sync 	0;
$L__BB0_9:
	ld.param.u32 	%r105, [_Z20matrixMultiplicationPiS_S_iii_param_5];
	ld.param.u64 	%rd39, [_Z20matrixMultiplicationPiS_S_iii_param_2];
	cvta.to.global.u64 	%rd30, %rd39;
	cvt.rzi.s32.f32 	%r94, %f367;
	mad.lo.s32 	%r99, %r105, %r3, %r4;
	mul.wide.s32 	%rd31, %r99, 4;
	add.s64 	%rd32, %rd30, %rd31;
	st.global.u32 	[%rd32], %r94;
	ret;

}


// ===== COMPILED SASS (sm_100) =====

	.target	sm_100

	.elftype	@"ET_EXEC"


//--------------------- .note.nv.tkinfo           --------------------------
	.section	.note.nv.tkinfo,"",@"SHT_NOTE"
	.sectionflags	@"SHF_NOTE_NV_TKINFO"
	.tkinfo
        /*0018*/ 	.word	0x00000002
        /*0030*/ 	.string	""
        /*0030*/ 	.string	"ptxas"
        /*0030*/ 	.string	"Cuda compilation tools, release 13.0, V13.0.88"
        /*0030*/ 	.string	"Build cuda_13.0.r13.0/compiler.36424714_0"
        /*0030*/ 	.string	"-arch sm_100 -m 64 "



//--------------------- .note.nv.cuinfo           --------------------------
	.section	.note.nv.cuinfo,"",@"SHT_NOTE"
	.sectionflags	@"SHF_NOTE_NV_CUINFO"
        /*0018*/ 	.short	0x0002
        /*001a*/ 	.short	0x0064
        /*001c*/ 	.short	0x0082
	.zero		2


//--------------------- .nv.info                  --------------------------
	.section	.nv.info,"",@"SHT_CUDA_INFO"
	.align	4


	//----- nvinfo : EIATTR_REGCOUNT
	.align		4
        /*0000*/ 	.byte	0x04, 0x2f
        /*0002*/ 	.short	(.L_1 - .L_0)
	.align		4
.L_0:
        /*0004*/ 	.word	index@(_Z20matrixMultiplicationPiS_S_iii)
        /*0008*/ 	.word	0x00000020


	//----- nvinfo : EIATTR_FRAME_SIZE
	.align		4
.L_1:
        /*000c*/ 	.byte	0x04, 0x11
        /*000e*/ 	.short	(.L_3 - .L_2)
	.align		4
.L_2:
        /*0010*/ 	.word	index@(_Z20matrixMultiplicationPiS_S_iii)
        /*0014*/ 	.word	0x00000000


	//----- nvinfo : EIATTR_MIN_STACK_SIZE
	.align		4
.L_3:
        /*0018*/ 	.byte	0x04, 0x12
        /*001a*/ 	.short	(.L_5 - .L_4)
	.align		4
.L_4:
        /*001c*/ 	.word	index@(_Z20matrixMultiplicationPiS_S_iii)
        /*0020*/ 	.word	0x00000000
.L_5:


//--------------------- .nv.compat                --------------------------
	.section	.nv.compat,"",@"SHT_CUDA_COMPAT_INFO"
	.align	4
        /*0000*/ 	.byte	0x02, 0x09, 0x00, 0x00, 0x02, 0x02, 0x01, 0x00, 0x02, 0x05, 0x05, 0x00, 0x03, 0x07, 0x01, 0x01
        /*0010*/ 	.byte	0x02, 0x03, 0x00, 0x00, 0x02, 0x06, 0x01, 0x00, 0x04, 0x0b, 0x08, 0x00, 0x09, 0x00, 0x00, 0x00
        /*0020*/ 	.byte	0x00, 0x00, 0x00, 0x00


//--------------------- .nv.info._Z20matrixMultiplicationPiS_S_iii --------------------------
	.section	.nv.info._Z20matrixMultiplicationPiS_S_iii,"",@"SHT_CUDA_INFO"
	.sectionflags	@""
	.align	4


	//----- nvinfo : EIATTR_CUDA_API_VERSION
	.align		4
        /*0000*/ 	.byte	0x04, 0x37
        /*0002*/ 	.short	(.L_7 - .L_6)
.L_6:
        /*0004*/ 	.word	0x00000082


	//----- nvinfo : EIATTR_KPARAM_INFO
	.align		4
.L_7:
        /*0008*/ 	.byte	0x04, 0x17
        /*000a*/ 	.short	(.L_9 - .L_8)
.L_8:
        /*000c*/ 	.word	0x00000000
        /*0010*/ 	.short	0x0005
        /*0012*/ 	.short	0x0020
        /*0014*/ 	.byte	0x00, 0xf0, 0x11, 0x00


	//----- nvinfo : EIATTR_KPARAM_INFO
	.align		4
.L_9:
        /*0018*/ 	.byte	0x04, 0x17
        /*001a*/ 	.short	(.L_11 - .L_10)
.L_10:
        /*001c*/ 	.word	0x00000000
        /*0020*/ 	.short	0x0004
        /*0022*/ 	.short	0x001c
        /*0024*/ 	.byte	0x00, 0xf0, 0x11, 0x00


	//----- nvinfo : EIATTR_KPARAM_INFO
	.align		4
.L_11:
        /*0028*/ 	.byte	0x04, 0x17
        /*002a*/ 	.short	(.L_13 - .L_12)
.L_12:
        /*002c*/ 	.word	0x00000000
        /*0030*/ 	.short	0x0003
        /*0032*/ 	.short	0x0018
        /*0034*/ 	.byte	0x00, 0xf0, 0x11, 0x00


	//----- nvinfo : EIATTR_KPARAM_INFO
	.align		4
.L_13:
        /*0038*/ 	.byte	0x04, 0x17
        /*003a*/ 	.short	(.L_15 - .L_14)
.L_14:
        /*003c*/ 	.word	0x00000000
        /*0040*/ 	.short	0x0002
        /*0042*/ 	.short	0x0010
        /*0044*/ 	.byte	0x00, 0xf5, 0x21, 0x00


	//----- nvinfo : EIATTR_KPARAM_INFO
	.align		4
.L_15:
        /*0048*/ 	.byte	0x04, 0x17
        /*004a*/ 	.short	(.L_17 - .L_16)
.L_16:
        /*004c*/ 	.word	0x00000000
        /*0050*/ 	.short	0x0001
        /*0052*/ 	.short	0x0008
        /*0054*/ 	.byte	0x00, 0xf5, 0x21, 0x00


	//----- nvinfo : EIATTR_KPARAM_INFO
	.align		4
.L_17:
        /*0058*/ 	.byte	0x04, 0x17
        /*005a*/ 	.short	(.L_19 - .L_18)
.L_18:
        /*005c*/ 	.word	0x00000000
        /*0060*/ 	.short	0x0000
        /*0062*/ 	.short	0x0000
        /*0064*/ 	.byte	0x00, 0xf5, 0x21, 0x00


	//----- nvinfo : EIATTR_SPARSE_MMA_MASK
	.align		4
.L_19:
        /*0068*/ 	.byte	0x03, 0x50
        /*006a*/ 	.short	0x0000


	//----- nvinfo : EIATTR_MAXREG_COUNT
	.align		4
        /*006c*/ 	.byte	0x03, 0x1b
        /*006e*/ 	.short	0x00ff


	//----- nvinfo : EIATTR_NUM_BARRIERS
	.align		4
        /*0070*/ 	.byte	0x02, 0x4c
        /*0072*/ 	.byte	0x01
	.zero		1


	//----- nvinfo : EIATTR_MERCURY_ISA_VERSION
	.align		4
        /*0074*/ 	.byte	0x03, 0x5f
        /*0076*/ 	.short	0x0101


	//----- nvinfo : EIATTR_VRC_CTA_INIT_COUNT
	.align		4
        /*0078*/ 	.byte	0x02, 0x4a
	.zero		1
	.zero		1


	//----- nvinfo : EIATTR_EXIT_INSTR_OFFSETS
	.align		4
        /*007c*/ 	.byte	0x04, 0x1c
        /*007e*/ 	.short	(.L_21 - .L_20)


	//   ....[0]....
.L_20:
        /*0080*/ 	.word	0x00001990


	//----- nvinfo : EIATTR_CBANK_PARAM_SIZE
	.align		4
.L_21:
        /*0084*/ 	.byte	0x03, 0x19
        /*0086*/ 	.short	0x0024


	//----- nvinfo : EIATTR_PARAM_CBANK
	.align		4
        /*0088*/ 	.byte	0x04, 0x0a
        /*008a*/ 	.short	(.L_23 - .L_22)
	.align		4
.L_22:
        /*008c*/ 	.word	index@(.nv.constant0._Z20matrixMultiplicationPiS_S_iii)
        /*0090*/ 	.short	0x0380
        /*0092*/ 	.short	0x0024


	//----- nvinfo : EIATTR_SW_WAR
	.align		4
.L_23:
        /*0094*/ 	.byte	0x04, 0x36
        /*0096*/ 	.short	(.L_25 - .L_24)
.L_24:
        /*0098*/ 	.word	0x00000008
.L_25:


//--------------------- .nv.callgraph             --------------------------
	.section	.nv.callgraph,"",@"SHT_CUDA_CALLGRAPH"
	.align	4
	.sectionentsize	8
	.align		4
        /*0000*/ 	.word	0x00000000
	.align		4
        /*0004*/ 	.word	0xffffffff
	.align		4
        /*0008*/ 	.word	0x00000000
	.align		4
        /*000c*/ 	.word	0xfffffffe
	.align		4
        /*0010*/ 	.word	0x00000000
	.align		4
        /*0014*/ 	.word	0xfffffffd
	.align		4
        /*0018*/ 	.word	0x00000000
	.align		4
        /*001c*/ 	.word	0xfffffffc


//--------------------- .text._Z20matrixMultiplicationPiS_S_iii --------------------------
	.section	.text._Z20matrixMultiplicationPiS_S_iii,"ax",@progbits
	.align	128
        .global         _Z20matrixMultiplicationPiS_S_iii
        .type           _Z20matrixMultiplicationPiS_S_iii,@function
        .size           _Z20matrixMultiplicationPiS_S_iii,(.L_x_5 - _Z20matrixMultiplicationPiS_S_iii)
        .other          _Z20matrixMultiplicationPiS_S_iii,@"STO_CUDA_ENTRY STV_DEFAULT"
_Z20matrixMultiplicationPiS_S_iii:
.text._Z20matrixMultiplicationPiS_S_iii:
[----:B------:R-:W-:Y:S01]  /*0000*/  LDC R1, c[0x0][0x37c] ;  /* 0x0000df00ff017b82 */ /* 0x000fe20000000800 */
[----:B------:R-:W0:Y:S01]  /*0010*/  S2R R0, SR_TID.Y ;  /* 0x0000000000007919 */ /* 0x000e220000002200 */
[----:B------:R-:W1:Y:S06]  /*0020*/  LDCU UR7, c[0x0][0x39c] ;  /* 0x00007380ff0777ac */ /* 0x000e6c0008000800 */
[----:B------:R-:W0:Y:S01]  /*0030*/  LDC R21, c[0x0][0x364] ;  /* 0x0000d900ff157b82 */ /* 0x000e220000000800 */
[----:B------:R-:W-:Y:S01]  /*0040*/  HFMA2 R25, -RZ, RZ, 0, 0 ;  /* 0x00000000ff197431 */ /* 0x000fe200000001ff */
[----:B------:R-:W2:Y:S01]  /*0050*/  S2R R2, SR_TID.X ;  /* 0x0000000000027919 */ /* 0x000ea20000002100 */
[----:B------:R-:W3:Y:S05]  /*0060*/  LDCU.64 UR12, c[0x0][0x358] ;  /* 0x00006b00ff0c77ac */ /* 0x000eea0008000a00 */
[----:B------:R-:W-:Y:S08]  /*0070*/  S2UR UR5, SR_CTAID.X ;  /* 0x00000000000579c3 */ /* 0x000ff00000002500 */
[----:B------:R-:W0:Y:S01]  /*0080*/  S2UR UR6, SR_CTAID.Y ;  /* 0x00000000000679c3 */ /* 0x000e220000002600 */
[----:B-1----:R-:W-:-:S02]  /*0090*/  UISETP.GE.AND UP0, UPT, UR7, 0x10, UPT ;  /* 0x000000100700788c */ /* 0x002fc4000bf06270 */
[----:B------:R-:W-:-:S04]  /*00a0*/  USHF.R.S32.HI UR4, URZ, 0x1f, UR7 ;  /* 0x0000001fff047899 */ /* 0x000fc80008011407 */
[----:B------:R-:W-:Y:S01]  /*00b0*/  ULEA.HI UR4, UR4, UR7, URZ, 0x4 ;  /* 0x0000000704047291 */ /* 0x000fe2000f8f20ff */
[----:B------:R-:W2:Y:S01]  /*00c0*/  LDC R3, c[0x0][0x360] ;  /* 0x0000d800ff037b82 */ /* 0x000ea20000000800 */
[----:B0-----:R-:W-:Y:S02]  /*00d0*/  IMAD R21, R21, UR6, R0 ;  /* 0x0000000615157c24 */ /* 0x001fe4000f8e0200 */
[----:B--2---:R-:W-:Y:S01]  /*00e0*/  IMAD R18, R3, UR5, R2 ;  /* 0x0000000503127c24 */ /* 0x004fe2000f8e0202 */
[----:B---3--:R-:W-:Y:S07]  /*00f0*/  BRA.U !UP0, `(.L_x_0) ;  /* 0x00000019080c7547 */ /* 0x008fee000b800000 */
[----:B------:R-:W0:Y:S01]  /*0100*/  S2UR UR7, SR_CgaCtaId ;  /* 0x00000000000779c3 */ /* 0x000e220000008800 */
[----:B------:R-:W-:Y:S01]  /*0110*/  USHF.R.S32.HI UR4, URZ, 0x4, UR4 ;  /* 0x00000004ff047899 */ /* 0x000fe20008011404 */
[----:B------:R-:W-:Y:S01]  /*0120*/  MOV R25, RZ ;  /* 0x000000ff00197202 */ /* 0x000fe20000000f00 */
[----:B------:R-:W-:Y:S01]  /*0130*/  UMOV UR5, 0x400 ;  /* 0x0000040000057882 */ /* 0x000fe20000000000 */
[----:B------:R-:W-:Y:S01]  /*0140*/  MOV R17, RZ ;  /* 0x000000ff00117202 */ /* 0x000fe20000000f00 */
[----:B------:R-:W-:Y:S02]  /*0150*/  UIADD3 UR8, UPT, UPT, UR4, -0x1, URZ ;  /* 0xffffffff04087890 */ /* 0x000fe4000fffe0ff */
[----:B------:R-:W-:Y:S01]  /*0160*/  ULOP3.LUT UP0, UR10, UR4, 0x3, URZ, 0xc0, !UPT ;  /* 0x00000003040a7892 */ /* 0x000fe2000f80c0ff */
[----:B------:R-:W1:Y:S01]  /*0170*/  LDC R3, c[0x0][0x3a0] ;  /* 0x0000e800ff037b82 */ /* 0x000e620000000800 */
[----:B------:R-:W-:Y:S02]  /*0180*/  UISETP.GE.U32.AND UP1, UPT, UR8, 0x3, UPT ;  /* 0x000000030800788c */ /* 0x000fe4000bf26070 */
[----:B0-----:R-:W-:-:S06]  /*0190*/  ULEA UR6, UR7, UR5, 0x18 ;  /* 0x0000000507067291 */ /* 0x001fcc000f8ec0ff */
[----:B------:R-:W-:Y:S01]  /*01a0*/  LEA R19, R0, UR6, 0x6 ;  /* 0x0000000600137c11 */ /* 0x000fe2000f8e30ff */
[----:B-1----:R-:W-:Y:S01]  /*01b0*/  IMAD R16, R21, R3, R2 ;  /* 0x0000000315107224 */ /* 0x002fe200078e0202 */
[----:B------:R-:W-:Y:S06]  /*01c0*/  BRA.U !UP1, `(.L_x_1) ;  /* 0x0000000d09407547 */ /* 0x000fec000b800000 */
[----:B------:R-:W-:Y:S01]  /*01d0*/  UIADD3 UR6, UPT, UPT, UR5, 0x400, URZ ;  /* 0x0000040005067890 */ /* 0x000fe2000fffe0ff */
[C---:B------:R-:W-:Y:S01]  /*01e0*/  IADD3 R26, PT, PT, R0.reuse, 0x30, RZ ;  /* 0x00000030001a7810 */ /* 0x040fe20007ffe0ff */
[----:B------:R-:W-:Y:S01]  /*01f0*/  ULOP3.LUT UR8, UR4, 0x7fffffc, URZ, 0xc0, !UPT ;  /* 0x07fffffc04087892 */ /* 0x000fe2000f8ec0ff */
[C---:B------:R-:W-:Y:S01]  /*0200*/  IADD3 R24, PT, PT, R0.reuse, 0x20, RZ ;  /* 0x0000002000187810 */ /* 0x040fe20007ffe0ff */
[----:B------:R-:W-:Y:S01]  /*0210*/  ULEA UR6, UR7, UR6, 0x18 ;  /* 0x0000000607067291 */ /* 0x000fe2000f8ec0ff */
[C---:B------:R-:W-:Y:S01]  /*0220*/  IADD3 R22, PT, PT, R0.reuse, 0x10, RZ ;  /* 0x0000001000167810 */ /* 0x040fe20007ffe0ff */
[-CC-:B------:R-:W-:Y:S01]  /*0230*/  IMAD R20, R0, R3.reuse, R18.reuse ;  /* 0x0000000300147224 */ /* 0x180fe200078e0212 */
[----:B------:R-:W-:Y:S01]  /*0240*/  MOV R25, RZ ;  /* 0x000000ff00197202 */ /* 0x000fe20000000f00 */
[-CC-:B------:R-:W-:Y:S01]  /*0250*/  IMAD R26, R26, R3.reuse, R18.reuse ;  /* 0x000000031a1a7224 */ /* 0x180fe200078e0212 */
[----:B------:R-:W-:Y:S01]  /*0260*/  MOV R15, R16 ;  /* 0x00000010000f7202 */ /* 0x000fe20000000f00 */
[-CC-:B------:R-:W-:Y:S01]  /*0270*/  IMAD R24, R24, R3.reuse, R18.reuse ;  /* 0x0000000318187224 */ /* 0x180fe200078e0212 */
[----:B------:R-:W-:Y:S01]  /*0280*/  LEA R13, R2, UR6, 0x2 ;  /* 0x00000006020d7c11 */ /* 0x000fe2000f8e10ff */
[----:B------:R-:W-:Y:S01]  /*0290*/  IMAD R22, R22, R3, R18 ;  /* 0x0000000316167224 */ /* 0x000fe200078e0212 */
[----:B------:R-:W-:Y:S01]  /*02a0*/  LEA R14, R2, R19, 0x2 ;  /* 0x00000013020e7211 */ /* 0x000fe200078e10ff */
[----:B------:R-:W-:-:S02]  /*02b0*/  UIADD3 UR9, UPT, UPT, -UR8, URZ, URZ ;  /* 0x000000ff08097290 */ /* 0x000fc4000fffe1ff */
[----:B------:R-:W-:Y:S02]  /*02c0*/  MOV R17, UR8 ;  /* 0x0000000800117c02 */ /* 0x000fe40008000f00 */
[----:B------:R-:W-:-:S08]  /*02d0*/  LEA R12, R0, R13, 0x6 ;  /* 0x0000000d000c7211 */ /* 0x000fd000078e30ff */
.L_x_2:
[----:B------:R-:W0:Y:S08]  /*02e0*/  LDC.64 R28, c[0x0][0x380] ;  /* 0x0000e000ff1c7b82 */ /* 0x000e300000000a00 */
[----:B------:R-:W1:Y:S01]  /*02f0*/  LDC.64 R8, c[0x0][0x388] ;  /* 0x0000e200ff087b82 */ /* 0x000e620000000a00 */
[----:B0-----:R-:W-:-:S05]  /*0300*/  IMAD.WIDE R28, R15, 0x4, R28 ;  /* 0x000000040f1c7825 */ /* 0x001fca00078e021c */
[----:B------:R-:W2:Y:S01]  /*0310*/  LDG.E R4, desc[UR12][R28.64] ;  /* 0x0000000c1c047981 */ /* 0x000ea2000c1e1900 */
[----:B-1----:R-:W-:-:S06]  /*0320*/  IMAD.WIDE R10, R20, 0x4, R8 ;  /* 0x00000004140a7825 */ /* 0x002fcc00078e0208 */
[----:B------:R-:W3:Y:S01]  /*0330*/  LDG.E R10, desc[UR12][R10.64] ;  /* 0x0000000c0a0a7981 */ /* 0x000ee2000c1e1900 */
[----:B--2---:R-:W-:-:S05]  /*0340*/  I2FP.F32.S32 R23, R4 ;  /* 0x0000000400177245 */ /* 0x004fca0000201400 */
[----:B------:R-:W-:Y:S01]  /*0350*/  STS [R14], R23 ;  /* 0x000000170e007388 */ /* 0x000fe20000000800 */
[----:B---3--:R-:W-:-:S05]  /*0360*/  I2FP.F32.S32 R27, R10 ;  /* 0x0000000a001b7245 */ /* 0x008fca0000201400 */
[----:B------:R-:W-:Y:S01]  /*0370*/  STS [R12], R27 ;  /* 0x0000001b0c007388 */ /* 0x000fe20000000800 */
[----:B------:R-:W-:Y:S06]  /*0380*/  BAR.SYNC.DEFER_BLOCKING 0x0 ;  /* 0x0000000000007b1d */ /* 0x000fec0000010000 */
[----:B------:R-:W-:Y:S04]  /*0390*/  LDS R10, [R13] ;  /* 0x000000000d0a7984 */ /* 0x000fe80000000800 */
[----:B------:R-:W0:Y:S04]  /*03a0*/  LDS.128 R4, [R19] ;  /* 0x0000000013047984 */ /* 0x000e280000000c00 */
[----:B------:R-:W-:Y:S01]  /*03b0*/  LDS R11, [R13+0xc0] ;  /* 0x0000c0000d0b7984 */ /* 0x000fe20000000800 */
[----:B0-----:R-:W-:-:S03]  /*03c0*/  FFMA R4, R4, R10, R25 ;  /* 0x0000000a04047223 */ /* 0x001fc60000000019 */
[----:B------:R-:W0:Y:S04]  /*03d0*/  LDS R25, [R13+0x40] ;  /* 0x000040000d197984 */ /* 0x000e280000000800 */
[----:B------:R-:W-:Y:S01]  /*03e0*/  LDS R10, [R13+0x100] ;  /* 0x000100000d0a7984 */ /* 0x000fe20000000800 */
[----:B0-----:R-:W-:-:S03]  /*03f0*/  FFMA R5, R25, R5, R4 ;  /* 0x0000000519057223 */ /* 0x001fc60000000004 */
[----:B------:R-:W0:Y:S02]  /*0400*/  LDS R4, [R13+0x80] ;  /* 0x000080000d047984 */ /* 0x000e240000000800 */
[----:B0-----:R-:W-:-:S04]  /*0410*/  FFMA R4, R4, R6, R5 ;  /* 0x0000000604047223 */ /* 0x001fc80000000005 */
[----:B------:R-:W-:Y:S02]  /*0420*/  FFMA R11, R11, R7, R4 ;  /* 0x000000070b0b7223 */ /* 0x000fe40000000004 */
[----:B------:R-:W0:Y:S02]  /*0430*/  LDS.128 R4, [R19+0x10] ;  /* 0x0000100013047984 */ /* 0x000e240000000c00 */
[----:B0-----:R-:W-:Y:S02]  /*0440*/  FFMA R4, R4, R10, R11 ;  /* 0x0000000a04047223 */ /* 0x001fe4000000000b */
[----:B------:R-:W0:Y:S04]  /*0450*/  LDS R11, [R13+0x140] ;  /* 0x000140000d0b7984 */ /* 0x000e280000000800 */
[----:B------:R-:W-:Y:S01]  /*0460*/  LDS R10, [R13+0x200] ;  /* 0x000200000d0a7984 */ /* 0x000fe20000000800 */
[----:B0-----:R-:W-:-:S03]  /*0470*/  FFMA R5, R11, R5, R4 ;  /* 0x000000050b057223 */ /* 0x001fc60000000004 */
[----:B------:R-:W0:Y:S04]  /*0480*/  LDS R4, [R13+0x180] ;  /* 0x000180000d047984 */ /* 0x000e280000000800 */
[----:B------:R-:W1:Y:S01]  /*0490*/  LDS R11, [R13+0x1c0] ;  /* 0x0001c0000d0b7984 */ /* 0x000e620000000800 */
[----:B0-----:R-:W-:-:S04]  /*04a0*/  FFMA R4, R4, R6, R5 ;  /* 0x0000000604047223 */ /* 0x001fc80000000005 */
[----:B-1----:R-:W-:Y:S02]  /*04b0*/  FFMA R11, R11, R7, R4 ;  /* 0x000000070b0b7223 */ /* 0x002fe40000000004 */
        /* <DEDUP_REMOVED lines=12> */
[----:B------:R-:W1:Y:S01]  /*0580*/  LDS R10, [R13+0x380] ;  /* 0x000380000d0a7984 */ /* 0x000e620000000800 */
[----:B0-----:R-:W-:-:S03]  /*0590*/  FFMA R5, R11, R5, R4 ;  /* 0x000000050b057223 */ /* 0x001fc60000000004 */
[----:B------:R-:W0:Y:S01]  /*05a0*/  LDS R4, [R13+0x3c0] ;  /* 0x0003c0000d047984 */ /* 0x000e220000000800 */
[----:B-1----:R-:W-:Y:S01]  /*05b0*/  FFMA R5, R10, R6, R5 ;  /* 0x000000060a057223 */ /* 0x002fe20000000005 */
[----:B------:R-:W-:Y:S01]  /*05c0*/  BAR.SYNC.DEFER_BLOCKING 0x0 ;  /* 0x0000000000007b1d */ /* 0x000fe20000010000 */
[----:B------:R-:W-:-:S05]  /*05d0*/  IMAD.WIDE R10, R22, 0x4, R8 ;  /* 0x00000004160a7825 */ /* 0x000fca00078e0208 */
[----:B------:R-:W2:Y:S04]  /*05e0*/  LDG.E R6, desc[UR12][R28.64+0x40] ;  /* 0x0000400c1c067981 */ /* 0x000ea8000c1e1900 */
[----:B------:R-:W3:Y:S01]  /*05f0*/  LDG.E R10, desc[UR12][R10.64] ;  /* 0x0000000c0a0a7981 */ /* 0x000ee2000c1e1900 */
[----:B0-----:R-:W-:Y:S01]  /*0600*/  FFMA R23, R4, R7, R5 ;  /* 0x0000000704177223 */ /* 0x001fe20000000005 */
[----:B--2---:R-:W-:Y:S02]  /*0610*/  I2FP.F32.S32 R25, R6 ;  /* 0x0000000600197245 */ /* 0x004fe40000201400 */
[----:B---3--:R-:W-:-:S03]  /*0620*/  I2FP.F32.S32 R27, R10 ;  /* 0x0000000a001b7245 */ /* 0x008fc60000201400 */
[----:B------:R-:W-:Y:S04]  /*0630*/  STS [R14], R25 ;  /* 0x000000190e007388 */ /* 0x000fe80000000800 */
[----:B------:R-:W-:Y:S01]  /*0640*/  STS [R12], R27 ;  /* 0x0000001b0c007388 */ /* 0x000fe20000000800 */
[----:B------:R-:W-:Y:S06]  /*0650*/  BAR.SYNC.DEFER_BLOCKING 0x0 ;  /* 0x0000000000007b1d */ /* 0x000fec0000010000 */
[----:B------:R-:W-:Y:S04]  /*0660*/  LDS R10, [R13] ;  /* 0x000000000d0a7984 */ /* 0x000fe80000000800 */
[----:B------:R-:W0:Y:S04]  /*0670*/  LDS.128 R4, [R19] ;  /* 0x0000000013047984 */ /* 0x000e280000000c00 */
[----:B------:R-:W1:Y:S01]  /*0680*/  LDS R11, [R13+0x40] ;  /* 0x000040000d0b7984 */ /* 0x000e620000000800 */
[----:B0-----:R-:W-:-:S03]  /*0690*/  FFMA R4, R4, R10, R23 ;  /* 0x0000000a04047223 */ /* 0x001fc60000000017 */
[----:B------:R-:W-:Y:S01]  /*06a0*/  LDS R10, [R13+0x100] ;  /* 0x000100000d0a7984 */ /* 0x000fe20000000800 */
[----:B-1----:R-:W-:-:S03]  /*06b0*/  FFMA R5, R11, R5, R4 ;  /* 0x000000050b057223 */ /* 0x002fc60000000004 */
        /* <DEDUP_REMOVED lines=46> */
[----:B------:R-:W1:Y:S04]  /*09a0*/  LDS R11, [R13+0xc0] ;  /* 0x0000c0000d0b7984 */ /* 0x000e680000000800 */
[----:B------:R-:W-:Y:S01]  /*09b0*/  LDS R23, [R13+0x3c0] ;  /* 0x0003c0000d177984 */ /* 0x000fe20000000800 */
        /* <DEDUP_REMOVED lines=22> */
[----:B------:R-:W0:Y:S02]  /*0b20*/  LDS R11, [R13+0x340] ;  /* 0x000340000d0b7984 */ /* 0x000e240000000800 */
[----:B0-----:R-:W-:Y:S01]  /*0b30*/  FFMA R11, R11, R5, R4 ;  /* 0x000000050b0b7223 */ /* 0x001fe20000000004 */
[----:B------:R-:W-:Y:S02]  /*0b40*/  IMAD.WIDE R4, R26, 0x4, R8 ;  /* 0x000000041a047825 */ /* 0x000fe400078e0208 */
[----:B------:R-:W0:Y:S01]  /*0b50*/  LDS R8, [R13+0x380] ;  /* 0x000380000d087984 */ /* 0x000e220000000800 */
[----:B------:R-:W-:Y:S06]  /*0b60*/  BAR.SYNC.DEFER_BLOCKING 0x0 ;  /* 0x0000000000007b1d */ /* 0x000fec0000010000 */
[----:B------:R-:W2:Y:S04]  /*0b70*/  LDG.E R28, desc[UR12][R28.64+0xc0] ;  /* 0x0000c00c1c1c7981 */ /* 0x000ea8000c1e1900 */
[----:B------:R2:W3:Y:S01]  /*0b80*/  LDG.E R4, desc[UR12][R4.64] ;  /* 0x0000000c04047981 */ /* 0x0004e2000c1e1900 */
[----:B0-----:R-:W-:-:S04]  /*0b90*/  FFMA R6, R8, R6, R11 ;  /* 0x0000000608067223 */ /* 0x001fc8000000000b */
[----:B------:R-:W-:Y:S01]  /*0ba0*/  FFMA R7, R23, R7, R6 ;  /* 0x0000000717077223 */ /* 0x000fe20000000006 */
[----:B------:R-:W-:-:S04]  /*0bb0*/  UIADD3 UR9, UPT, UPT, UR9, 0x4, URZ ;  /* 0x0000000409097890 */ /* 0x000fc8000fffe0ff */
[----:B------:R-:W-:Y:S01]  /*0bc0*/  UISETP.NE.AND UP1, UPT, UR9, URZ, UPT ;  /* 0x000000ff0900728c */ /* 0x000fe2000bf25270 */
[----:B------:R-:W-:Y:S02]  /*0bd0*/  IADD3 R15, PT, PT, R15, 0x40, RZ ;  /* 0x000000400f0f7810 */ /* 0x000fe40007ffe0ff */
[C---:B------:R-:W-:Y:S02]  /*0be0*/  LEA R26, R3.reuse, R26, 0x6 ;  /* 0x0000001a031a7211 */ /* 0x040fe400078e30ff */
[C---:B------:R-:W-:Y:S02]  /*0bf0*/  LEA R24, R3.reuse, R24, 0x6 ;  /* 0x0000001803187211 */ /* 0x040fe400078e30ff */
[C---:B------:R-:W-:Y:S02]  /*0c00*/  LEA R22, R3.reuse, R22, 0x6 ;  /* 0x0000001603167211 */ /* 0x040fe400078e30ff */
[----:B------:R-:W-:Y:S02]  /*0c10*/  LEA R20, R3, R20, 0x6 ;  /* 0x0000001403147211 */ /* 0x000fe400078e30ff */
[----:B--2---:R-:W-:-:S02]  /*0c20*/  I2FP.F32.S32 R5, R28 ;  /* 0x0000001c00057245 */ /* 0x004fc40000201400 */
[----:B---3--:R-:W-:-:S03]  /*0c30*/  I2FP.F32.S32 R29, R4 ;  /* 0x00000004001d7245 */ /* 0x008fc60000201400 */
[----:B------:R-:W-:Y:S04]  /*0c40*/  STS [R14], R5 ;  /* 0x000000050e007388 */ /* 0x000fe80000000800 */
[----:B------:R-:W-:Y:S01]  /*0c50*/  STS [R12], R29 ;  /* 0x0000001d0c007388 */ /* 0x000fe20000000800 */
[----:B------:R-:W-:Y:S06]  /*0c60*/  BAR.SYNC.DEFER_BLOCKING 0x0 ;  /* 0x0000000000007b1d */ /* 0x000fec0000010000 */
[----:B------:R-:W-:Y:S04]  /*0c70*/  LDS R25, [R13] ;  /* 0x000000000d197984 */ /* 0x000fe80000000800 */
[----:B------:R-:W0:Y:S04]  /*0c80*/  LDS.128 R8, [R19] ;  /* 0x0000000013087984 */ /* 0x000e280000000c00 */
[----:B------:R-:W1:Y:S04]  /*0c90*/  LDS R4, [R13+0x40] ;  /* 0x000040000d047984 */ /* 0x000e680000000800 */
[----:B------:R-:W2:Y:S04]  /*0ca0*/  LDS R27, [R13+0x80] ;  /* 0x000080000d1b7984 */ /* 0x000ea80000000800 */
[----:B------:R-:W3:Y:S04]  /*0cb0*/  LDS R28, [R13+0xc0] ;  /* 0x0000c0000d1c7984 */ /* 0x000ee80000000800 */
[----:B------:R-:W-:Y:S01]  /*0cc0*/  LDS R23, [R13+0x180] ;  /* 0x000180000d177984 */ /* 0x000fe20000000800 */
[----:B0-----:R-:W-:-:S03]  /*0cd0*/  FFMA R8, R8, R25, R7 ;  /* 0x0000001908087223 */ /* 0x001fc60000000007 */
[----:B------:R-:W-:Y:S01]  /*0ce0*/  LDS R25, [R13+0x140] ;  /* 0x000140000d197984 */ /* 0x000fe20000000800 */
[----:B-1----:R-:W-:-:S03]  /*0cf0*/  FFMA R4, R4, R9, R8 ;  /* 0x0000000904047223 */ /* 0x002fc60000000008 */
[----:B------:R-:W-:Y:S01]  /*0d00*/  LDS R9, [R13+0x100] ;  /* 0x000100000d097984 */ /* 0x000fe20000000800 */
[----:B--2---:R-:W-:-:S03]  /*0d10*/  FFMA R27, R27, R10, R4 ;  /* 0x0000000a1b1b7223 */ /* 0x004fc60000000004 */
[----:B------:R-:W0:Y:S01]  /*0d20*/  LDS.128 R4, [R19+0x10] ;  /* 0x0000100013047984 */ /* 0x000e220000000c00 */
[----:B---3--:R-:W-:-:S03]  /*0d30*/  FFMA R11, R28, R11, R27 ;  /* 0x0000000b1c0b7223 */ /* 0x008fc6000000001b */
[----:B------:R-:W1:Y:S01]  /*0d40*/  LDS R28, [R13+0x1c0] ;  /* 0x0001c0000d1c7984 */ /* 0x000e620000000800 */
[----:B0-----:R-:W-:-:S03]  /*0d50*/  FFMA R4, R4, R9, R11 ;  /* 0x0000000904047223 */ /* 0x001fc6000000000b */
[----:B------:R-:W-:Y:S01]  /*0d60*/  LDS.128 R8, [R19+0x20] ;  /* 0x0000200013087984 */ /* 0x000fe20000000c00 */
[----:B------:R-:W-:-:S03]  /*0d70*/  FFMA R4, R25, R5, R4 ;  /* 0x0000000519047223 */ /* 0x000fc60000000004 */
[----:B------:R-:W0:Y:S01]  /*0d80*/  LDS R5, [R13+0x200] ;  /* 0x000200000d057984 */ /* 0x000e220000000800 */
[----:B------:R-:W-:-:S03]  /*0d90*/  FFMA R23, R23, R6, R4 ;  /* 0x0000000617177223 */ /* 0x000fc60000000004 */
[----:B------:R-:W2:Y:S01]  /*0da0*/  LDS R25, [R13+0x240] ;  /* 0x000240000d197984 */ /* 0x000ea20000000800 */
[----:B-1----:R-:W-:-:S03]  /*0db0*/  FFMA R7, R28, R7, R23 ;  /* 0x000000071c077223 */ /* 0x002fc60000000017 */
[----:B------:R-:W1:Y:S04]  /*0dc0*/  LDS R23, [R13+0x280] ;  /* 0x000280000d177984 */ /* 0x000e680000000800 */
[----:B------:R-:W3:Y:S01]  /*0dd0*/  LDS R28, [R13+0x2c0] ;  /* 0x0002c0000d1c7984 */ /* 0x000ee20000000800 */
[----:B0-----:R-:W-:-:S03]  /*0de0*/  FFMA R8, R8, R5, R7 ;  /* 0x0000000508087223 */ /* 0x001fc60000000007 */
[----:B------:R-:W-:Y:S01]  /*0df0*/  LDS.128 R4, [R19+0x30] ;  /* 0x0000300013047984 */ /* 0x000fe20000000c00 */
[----:B--2---:R-:W-:-:S03]  /*0e00*/  FFMA R8, R25, R9, R8 ;  /* 0x0000000919087223 */ /* 0x004fc60000000008 */
[----:B------:R-:W0:Y:S01]  /*0e10*/  LDS R9, [R13+0x300] ;  /* 0x000300000d097984 */ /* 0x000e220000000800 */
[----:B-1----:R-:W-:-:S03]  /*0e20*/  FFMA R23, R23, R10, R8 ;  /* 0x0000000a17177223 */ /* 0x002fc60000000008 */
[----:B------:R-:W1:Y:S04]  /*0e30*/  LDS R25, [R13+0x340] ;  /* 0x000340000d197984 */ /* 0x000e680000000800 */
[----:B------:R-:W2:Y:S01]  /*0e40*/  LDS R8, [R13+0x380] ;  /* 0x000380000d087984 */ /* 0x000ea20000000800 */
[----:B---3--:R-:W-:-:S03]  /*0e50*/  FFMA R11, R28, R11, R23 ;  /* 0x0000000b1c0b7223 */ /* 0x008fc60000000017 */
[----:B------:R-:W3:Y:S01]  /*0e60*/  LDS R23, [R13+0x3c0] ;  /* 0x0003c0000d177984 */ /* 0x000ee20000000800 */
[----:B0-----:R-:W-:-:S04]  /*0e70*/  FFMA R4, R4, R9, R11 ;  /* 0x0000000904047223 */ /* 0x001fc8000000000b */
[----:B-1----:R-:W-:-:S04]  /*0e80*/  FFMA R5, R25, R5, R4 ;  /* 0x0000000519057223 */ /* 0x002fc80000000004 */
[----:B--2---:R-:W-:-:S04]  /*0e90*/  FFMA R6, R8, R6, R5 ;  /* 0x0000000608067223 */ /* 0x004fc80000000005 */
[----:B---3--:R-:W-:Y:S01]  /*0ea0*/  FFMA R25, R23, R7, R6 ;  /* 0x0000000717197223 */ /* 0x008fe20000000006 */
[----:B------:R-:W-:Y:S06]  /*0eb0*/  BAR.SYNC.DEFER_BLOCKING 0x0 ;  /* 0x0000000000007b1d */ /* 0x000fec0000010000 */
[----:B------:R-:W-:Y:S05]  /*0ec0*/  BRA.U UP1, `(.L_x_2) ;  /* 0xfffffff501047547 */ /* 0x000fea000b83ffff */
.L_x_1:
[----:B------:R-:W-:Y:S05]  /*0ed0*/  BRA.U !UP0, `(.L_x_0) ;  /* 0x0000000908947547 */ /* 0x000fea000b800000 */
[----:B------:R-:W-:Y:S02]  /*0ee0*/  UISETP.NE.AND UP0, UPT, UR10, 0x1, UPT ;  /* 0x000000010a00788c */ /* 0x000fe4000bf05270 */
[----:B------:R-:W-:-:S04]  /*0ef0*/  ULOP3.LUT UR4, UR4, 0x1, URZ, 0xc0, !UPT ;  /* 0x0000000104047892 */ /* 0x000fc8000f8ec0ff */
[----:B------:R-:W-:-:S03]  /*0f00*/  UISETP.NE.U32.AND UP1, UPT, UR4, 0x1, UPT ;  /* 0x000000010400788c */ /* 0x000fc6000bf25070 */
[----:B------:R-:W-:Y:S08]  /*0f10*/  BRA.U !UP0, `(.L_x_3) ;  /* 0x0000000508a07547 */ /* 0x000ff0000b800000 */
[----:B------:R-:W0:Y:S01]  /*0f20*/  LDC.64 R26, c[0x0][0x380] ;  /* 0x0000e000ff1a7b82 */ /* 0x000e220000000a00 */
[C---:B------:R-:W-:Y:S02]  /*0f30*/  LEA R14, R17.reuse, R0, 0x4 ;  /* 0x00000000110e7211 */ /* 0x040fe400078e20ff */
[----:B------:R-:W-:-:S03]  /*0f40*/  LEA R5, R17, R16, 0x4 ;  /* 0x0000001011057211 */ /* 0x000fc600078e20ff */
[----:B------:R-:W-:Y:S02]  /*0f50*/  IMAD R7, R14, R3, R18 ;  /* 0x000000030e077224 */ /* 0x000fe400078e0212 */
[----:B------:R-:W1:Y:S01]  /*0f60*/  LDC.64 R12, c[0x0][0x388] ;  /* 0x0000e200ff0c7b82 */ /* 0x000e620000000a00 */
[----:B0-----:R-:W-:-:S05]  /*0f70*/  IMAD.WIDE R26, R5, 0x4, R26 ;  /* 0x00000004051a7825 */ /* 0x001fca00078e021a */
[----:B------:R-:W2:Y:S01]  /*0f80*/  LDG.E R6, desc[UR12][R26.64] ;  /* 0x0000000c1a067981 */ /* 0x000ea2000c1e1900 */
[----:B-1----:R-:W-:-:S06]  /*0f90*/  IMAD.WIDE R4, R7, 0x4, R12 ;  /* 0x0000000407047825 */ /* 0x002fcc00078e020c */
[----:B------:R-:W3:Y:S01]  /*0fa0*/  LDG.E R4, desc[UR12][R4.64] ;  /* 0x0000000c04047981 */ /* 0x000ee2000c1e1900 */
[----:B------:R-:W-:-:S04]  /*0fb0*/  UIADD3 UR4, UPT, UPT, UR5, 0x400, URZ ;  /* 0x0000040005047890 */ /* 0x000fc8000fffe0ff */
[----:B------:R-:W-:Y:S01]  /*0fc0*/  ULEA UR4, UR7, UR4, 0x18 ;  /* 0x0000000407047291 */ /* 0x000fe2000f8ec0ff */
[----:B------:R-:W-:-:S05]  /*0fd0*/  LEA R20, R2, R19, 0x2 ;  /* 0x0000001302147211 */ /* 0x000fca00078e10ff */
[----:B------:R-:W-:-:S04]  /*0fe0*/  LEA R23, R2, UR4, 0x2 ;  /* 0x0000000402177c11 */ /* 0x000fc8000f8e10ff */
[----:B------:R-:W-:Y:S02]  /*0ff0*/  LEA R22, R0, R23, 0x6 ;  /* 0x0000001700167211 */ /* 0x000fe400078e30ff */
[----:B------:R-:W-:Y:S02]  /*1000*/  IADD3 R14, PT, PT, R14, 0x10, RZ ;  /* 0x000000100e0e7810 */ /* 0x000fe40007ffe0ff */
[----:B--2---:R-:W-:-:S05]  /*1010*/  I2FP.F32.S32 R7, R6 ;  /* 0x0000000600077245 */ /* 0x004fca0000201400 */
[----:B------:R-:W-:Y:S01]  /*1020*/  STS [R20], R7 ;  /* 0x0000000714007388 */ /* 0x000fe20000000800 */
[----:B---3--:R-:W-:-:S05]  /*1030*/  I2FP.F32.S32 R15, R4 ;  /* 0x00000004000f7245 */ /* 0x008fca0000201400 */
[----:B------:R-:W-:Y:S01]  /*1040*/  STS [R22], R15 ;  /* 0x0000000f16007388 */ /* 0x000fe20000000800 */
[----:B------:R-:W-:Y:S06]  /*1050*/  BAR.SYNC.DEFER_BLOCKING 0x0 ;  /* 0x0000000000007b1d */ /* 0x000fec0000010000 */
[----:B------:R-:W-:Y:S04]  /*1060*/  LDS R4, [R23] ;  /* 0x0000000017047984 */ /* 0x000fe80000000800 */
[----:B------:R-:W0:Y:S04]  /*1070*/  LDS.128 R8, [R19] ;  /* 0x0000000013087984 */ /* 0x000e280000000c00 */
[----:B------:R-:W1:Y:S04]  /*1080*/  LDS R5, [R23+0x40] ;  /* 0x0000400017057984 */ /* 0x000e680000000800 */
[----:B------:R-:W2:Y:S04]  /*1090*/  LDS R6, [R23+0x80] ;  /* 0x0000800017067984 */ /* 0x000ea80000000800 */
[----:B------:R-:W3:Y:S04]  /*10a0*/  LDS R24, [R23+0xc0] ;  /* 0x0000c00017187984 */ /* 0x000ee80000000800 */
[----:B------:R-:W-:Y:S04]  /*10b0*/  LDS R29, [R23+0x140] ;  /* 0x00014000171d7984 */ /* 0x000fe80000000800 */
[----:B------:R-:W-:Y:S01]  /*10c0*/  LDS R15, [R23+0x180] ;  /* 0x00018000170f7984 */ /* 0x000fe20000000800 */
[----:B0-----:R-:W-:-:S04]  /*10d0*/  FFMA R4, R8, R4, R25 ;  /* 0x0000000408047223 */ /* 0x001fc80000000019 */
[----:B-1----:R-:W-:Y:S02]  /*10e0*/  FFMA R5, R5, R9, R4 ;  /* 0x0000000905057223 */ /* 0x002fe40000000004 */
[----:B------:R-:W-:Y:S02]  /*10f0*/  LDS R9, [R23+0x100] ;  /* 0x0001000017097984 */ /* 0x000fe40000000800 */
[----:B--2---:R-:W-:Y:S02]  /*1100*/  FFMA R25, R6, R10, R5 ;  /* 0x0000000a06197223 */ /* 0x004fe40000000005 */
[----:B------:R-:W0:Y:S02]  /*1110*/  LDS.128 R4, [R19+0x10] ;  /* 0x0000100013047984 */ /* 0x000e240000000c00 */
[----:B---3--:R-:W-:Y:S02]  /*1120*/  FFMA R11, R24, R11, R25 ;  /* 0x0000000b180b7223 */ /* 0x008fe40000000019 */
[----:B------:R-:W1:Y:S04]  /*1130*/  LDS R24, [R23+0x1c0] ;  /* 0x0001c00017187984 */ /* 0x000e680000000800 */
[----:B------:R-:W-:Y:S01]  /*1140*/  LDS R25, [R23+0x380] ;  /* 0x0003800017197984 */ /* 0x000fe20000000800 */
        /* <DEDUP_REMOVED lines=9> */
[----:B0-----:R-:W-:Y:S01]  /*11e0*/  FFMA R5, R8, R5, R7 ;  /* 0x0000000508057223 */ /* 0x001fe20000000007 */
[----:B------:R-:W-:-:S03]  /*11f0*/  IMAD R7, R14, R3, R18 ;  /* 0x000000030e077224 */ /* 0x000fc600078e0212 */
[----:B--2---:R-:W-:-:S04]  /*1200*/  FFMA R5, R4, R9, R5 ;  /* 0x0000000904057223 */ /* 0x004fc80000000005 */
[----:B-1----:R-:W-:Y:S01]  /*1210*/  FFMA R29, R24, R10, R5 ;  /* 0x0000000a181d7223 */ /* 0x002fe20000000005 */
[----:B------:R-:W-:Y:S01]  /*1220*/  IMAD.WIDE R4, R7, 0x4, R12 ;  /* 0x0000000407047825 */ /* 0x000fe200078e020c */
[----:B------:R-:W-:Y:S03]  /*1230*/  LDS R24, [R23+0x3c0] ;  /* 0x0003c00017187984 */ /* 0x000fe60000000800 */
[----:B---3--:R-:W-:Y:S01]  /*1240*/  FFMA R29, R6, R11, R29 ;  /* 0x0000000b061d7223 */ /* 0x008fe2000000001d */
[----:B------:R-:W-:Y:S04]  /*1250*/  LDS R7, [R23+0x300] ;  /* 0x0003000017077984 */ /* 0x000fe80000000800 */
[----:B------:R-:W-:Y:S04]  /*1260*/  LDS R6, [R23+0x340] ;  /* 0x0003400017067984 */ /* 0x000fe80000000800 */
[----:B------:R-:W0:Y:S01]  /*1270*/  LDS.128 R12, [R19+0x30] ;  /* 0x00003000130c7984 */ /* 0x000e220000000c00 */
[----:B------:R-:W-:Y:S06]  /*1280*/  BAR.SYNC.DEFER_BLOCKING 0x0 ;  /* 0x0000000000007b1d */ /* 0x000fec0000010000 */
[----:B------:R-:W2:Y:S04]  /*1290*/  LDG.E R26, desc[UR12][R26.64+0x40] ;  /* 0x0000400c1a1a7981 */ /* 0x000ea8000c1e1900 */
[----:B------:R2:W3:Y:S01]  /*12a0*/  LDG.E R4, desc[UR12][R4.64] ;  /* 0x0000000c04047981 */ /* 0x0004e2000c1e1900 */
[----:B0-----:R-:W-:-:S04]  /*12b0*/  FFMA R7, R12, R7, R29 ;  /* 0x000000070c077223 */ /* 0x001fc8000000001d */
[----:B------:R-:W-:-:S04]  /*12c0*/  FFMA R6, R6, R13, R7 ;  /* 0x0000000d06067223 */ /* 0x000fc80000000007 */
[----:B------:R-:W-:-:S04]  /*12d0*/  FFMA R13, R25, R14, R6 ;  /* 0x0000000e190d7223 */ /* 0x000fc80000000006 */
[----:B------:R-:W-:Y:S01]  /*12e0*/  FFMA R13, R24, R15, R13 ;  /* 0x0000000f180d7223 */ /* 0x000fe2000000000d */
[----:B------:R-:W-:Y:S02]  /*12f0*/  IADD3 R17, PT, PT, R17, 0x2, RZ ;  /* 0x0000000211117810 */ /* 0x000fe40007ffe0ff */
[----:B--2---:R-:W-:Y:S02]  /*1300*/  I2FP.F32.S32 R5, R26 ;  /* 0x0000001a00057245 */ /* 0x004fe40000201400 */
        /* <DEDUP_REMOVED lines=10> */
[----:B------:R-:W4:Y:S04]  /*13b0*/  LDS.128 R4, [R19+0x10] ;  /* 0x0000100013047984 */ /* 0x000f280000000c00 */
[----:B------:R-:W5:Y:S04]  /*13c0*/  LDS R24, [R23+0x140] ;  /* 0x0001400017187984 */ /* 0x000f680000000800 */
[----:B------:R-:W5:Y:S04]  /*13d0*/  LDS R22, [R23+0x180] ;  /* 0x0001800017167984 */ /* 0x000f680000000800 */
[----:B------:R-:W5:Y:S01]  /*13e0*/  LDS R20, [R23+0x1c0] ;  /* 0x0001c00017147984 */ /* 0x000f620000000800 */
[----:B0-----:R-:W-:-:S03]  /*13f0*/  FFMA R13, R8, R27, R13 ;  /* 0x0000001b080d7223 */ /* 0x001fc6000000000d */
[----:B------:R-:W-:Y:S01]  /*1400*/  LDS R27, [R23+0x200] ;  /* 0x00020000171b7984 */ /* 0x000fe20000000800 */
[----:B-1----:R-:W-:-:S03]  /*1410*/  FFMA R28, R28, R9, R13 ;  /* 0x000000091c1c7223 */ /* 0x002fc6000000000d */
[----:B------:R-:W0:Y:S01]  /*1420*/  LDS.128 R12, [R19+0x20] ;  /* 0x00002000130c7984 */ /* 0x000e220000000c00 */
[----:B--2---:R-:W-:-:S04]  /*1430*/  FFMA R29, R29, R10, R28 ;  /* 0x0000000a1d1d7223 */ /* 0x004fc8000000001c */
[----:B---3--:R-:W-:Y:S02]  /*1440*/  FFMA R11, R26, R11, R29 ;  /* 0x0000000b1a0b7223 */ /* 0x008fe4000000001d */
[----:B------:R-:W1:Y:S02]  /*1450*/  LDS R26, [R23+0x240] ;  /* 0x00024000171a7984 */ /* 0x000e640000000800 */
[----:B----4-:R-:W-:Y:S02]  /*1460*/  FFMA R11, R4, R25, R11 ;  /* 0x00000019040b7223 */ /* 0x010fe4000000000b */
[----:B------:R-:W2:Y:S02]  /*1470*/  LDS R25, [R23+0x280] ;  /* 0x0002800017197984 */ /* 0x000ea40000000800 */
[----:B-----5:R-:W-:Y:S02]  /*1480*/  FFMA R5, R24, R5, R11 ;  /* 0x0000000518057223 */ /* 0x020fe4000000000b */
[----:B------:R-:W3:Y:S02]  /*1490*/  LDS R4, [R23+0x2c0] ;  /* 0x0002c00017047984 */ /* 0x000ee40000000800 */
[----:B------:R-:W-:-:S02]  /*14a0*/  FFMA R29, R22, R6, R5 ;  /* 0x00000006161d7223 */ /* 0x000fc40000000005 */
[----:B------:R-:W-:Y:S04]  /*14b0*/  LDS R5, [R23+0x300] ;  /* 0x0003000017057984 */ /* 0x000fe80000000800 */
[----:B------:R-:W4:Y:S01]  /*14c0*/  LDS.128 R8, [R19+0x30] ;  /* 0x0000300013087984 */ /* 0x000f220000000c00 */
[----:B------:R-:W-:-:S03]  /*14d0*/  FFMA R29, R20, R7, R29 ;  /* 0x00000007141d7223 */ /* 0x000fc6000000001d */
[----:B------:R-:W5:Y:S04]  /*14e0*/  LDS R6, [R23+0x340] ;  /* 0x0003400017067984 */ /* 0x000f680000000800 */
[----:B------:R-:W5:Y:S04]  /*14f0*/  LDS R7, [R23+0x380] ;  /* 0x0003800017077984 */ /* 0x000f680000000800 */
[----:B------:R-:W5:Y:S01]  /*1500*/  LDS R20, [R23+0x3c0] ;  /* 0x0003c00017147984 */ /* 0x000f620000000800 */
[----:B0-----:R-:W-:-:S04]  /*1510*/  FFMA R27, R12, R27, R29 ;  /* 0x0000001b0c1b7223 */ /* 0x001fc8000000001d */
[----:B-1----:R-:W-:-:S04]  /*1520*/  FFMA R26, R26, R13, R27 ;  /* 0x0000000d1a1a7223 */ /* 0x002fc8000000001b */
[----:B--2---:R-:W-:-:S04]  /*1530*/  FFMA R25, R25, R14, R26 ;  /* 0x0000000e19197223 */ /* 0x004fc8000000001a */
[----:B---3--:R-:W-:-:S04]  /*1540*/  FFMA R15, R4, R15, R25 ;  /* 0x0000000f040f7223 */ /* 0x008fc80000000019 */
[----:B----4-:R-:W-:-:S04]  /*1550*/  FFMA R5, R8, R5, R15 ;  /* 0x0000000508057223 */ /* 0x010fc8000000000f */
[----:B-----5:R-:W-:-:S04]  /*1560*/  FFMA R6, R6, R9, R5 ;  /* 0x0000000906067223 */ /* 0x020fc80000000005 */
[----:B------:R-:W-:-:S04]  /*1570*/  FFMA R7, R7, R10, R6 ;  /* 0x0000000a07077223 */ /* 0x000fc80000000006 */
[----:B------:R-:W-:Y:S01]  /*1580*/  FFMA R25, R20, R11, R7 ;  /* 0x0000000b14197223 */ /* 0x000fe20000000007 */
[----:B------:R-:W-:Y:S06]  /*1590*/  BAR.SYNC.DEFER_BLOCKING 0x0 ;  /* 0x0000000000007b1d */ /* 0x000fec0000010000 */
.L_x_3:
[----:B------:R-:W-:Y:S05]  /*15a0*/  BRA.U UP1, `(.L_x_0) ;  /* 0x0000000101e07547 */ /* 0x000fea000b800000 */
[----:B------:R-:W0:Y:S01]  /*15b0*/  LDC.64 R6, c[0x0][0x380] ;  /* 0x0000e000ff067b82 */ /* 0x000e220000000a00 */
[C---:B------:R-:W-:Y:S02]  /*15c0*/  LEA R8, R17.reuse, R0, 0x4 ;  /* 0x0000000011087211 */ /* 0x040fe400078e20ff */
[----:B------:R-:W-:-:S03]  /*15d0*/  LEA R17, R17, R16, 0x4 ;  /* 0x0000001011117211 */ /* 0x000fc600078e20ff */
[----:B------:R-:W-:Y:S02]  /*15e0*/  IMAD R3, R8, R3, R18 ;  /* 0x0000000308037224 */ /* 0x000fe400078e0212 */
[----:B------:R-:W1:Y:S01]  /*15f0*/  LDC.64 R4, c[0x0][0x388] ;  /* 0x0000e200ff047b82 */ /* 0x000e620000000a00 */
[----:B0-----:R-:W-:-:S06]  /*1600*/  IMAD.WIDE R6, R17, 0x4, R6 ;  /* 0x0000000411067825 */ /* 0x001fcc00078e0206 */
        /* <DEDUP_REMOVED lines=22> */
[----:B------:R-:W5:Y:S04]  /*1770*/  LDS R2, [R3+0x1c0] ;  /* 0x0001c00003027984 */ /* 0x000f680000000800 */
[----:B------:R-:W-:Y:S01]  /*1780*/  LDS R16, [R3+0x240] ;  /* 0x0002400003107984 */ /* 0x000fe20000000800 */
[----:B0-----:R-:W-:-:S03]  /*1790*/  FFMA R4, R4, R13, R25 ;  /* 0x0000000d04047223 */ /* 0x001fc60000000019 */
[----:B------:R-:W-:Y:S04]  /*17a0*/  LDS R20, [R3+0x2c0] ;  /* 0x0002c00003147984 */ /* 0x000fe80000000800 */
[----:B------:R-:W-:Y:S04]  /*17b0*/  LDS R25, [R3+0x200] ;  /* 0x0002000003197984 */ /* 0x000fe80000000800 */
[----:B------:R-:W0:Y:S01]  /*17c0*/  LDS.128 R12, [R19+0x20] ;  /* 0x00002000130c7984 */ /* 0x000e220000000c00 */
[----:B-1----:R-:W-:-:S03]  /*17d0*/  FFMA R4, R27, R5, R4 ;  /* 0x000000051b047223 */ /* 0x002fc60000000004 */
[----:B------:R-:W1:Y:S01]  /*17e0*/  LDS R27, [R3+0x280] ;  /* 0x00028000031b7984 */ /* 0x000e620000000800 */
[----:B--2---:R-:W-:-:S04]  /*17f0*/  FFMA R29, R29, R6, R4 ;  /* 0x000000061d1d7223 */ /* 0x004fc80000000004 */
[----:B---3--:R-:W-:Y:S02]  /*1800*/  FFMA R24, R22, R7, R29 ;  /* 0x0000000716187223 */ /* 0x008fe4000000001d */
[----:B------:R-:W-:Y:S04]  /*1810*/  LDS R29, [R3+0x300] ;  /* 0x00030000031d7984 */ /* 0x000fe80000000800 */
[----:B------:R-:W2:Y:S01]  /*1820*/  LDS.128 R4, [R19+0x30] ;  /* 0x0000300013047984 */ /* 0x000ea20000000c00 */
[----:B----4-:R-:W-:-:S03]  /*1830*/  FFMA R8, R8, R17, R24 ;  /* 0x0000001108087223 */ /* 0x010fc60000000018 */
[----:B------:R-:W3:Y:S01]  /*1840*/  LDS R22, [R3+0x340] ;  /* 0x0003400003167984 */ /* 0x000ee20000000800 */
[----:B-----5:R-:W-:-:S03]  /*1850*/  FFMA R8, R0, R9, R8 ;  /* 0x0000000900087223 */ /* 0x020fc60000000008 */
[----:B------:R-:W4:Y:S04]  /*1860*/  LDS R17, [R3+0x380] ;  /* 0x0003800003117984 */ /* 0x000f280000000800 */
[----:B------:R-:W5:Y:S01]  /*1870*/  LDS R0, [R3+0x3c0] ;  /* 0x0003c00003007984 */ /* 0x000f620000000800 */
[----:B------:R-:W-:-:S04]  /*1880*/  FFMA R23, R23, R10, R8 ;  /* 0x0000000a17177223 */ /* 0x000fc80000000008 */
[----:B------:R-:W-:-:S04]  /*1890*/  FFMA R11, R2, R11, R23 ;  /* 0x0000000b020b7223 */ /* 0x000fc80000000017 */
[----:B0-----:R-:W-:-:S04]  /*18a0*/  FFMA R11, R12, R25, R11 ;  /* 0x000000190c0b7223 */ /* 0x001fc8000000000b */
[----:B------:R-:W-:-:S04]  /*18b0*/  FFMA R16, R16, R13, R11 ;  /* 0x0000000d10107223 */ /* 0x000fc8000000000b */
[----:B-1----:R-:W-:-:S04]  /*18c0*/  FFMA R27, R27, R14, R16 ;  /* 0x0000000e1b1b7223 */ /* 0x002fc80000000010 */
[----:B------:R-:W-:-:S04]  /*18d0*/  FFMA R15, R20, R15, R27 ;  /* 0x0000000f140f7223 */ /* 0x000fc8000000001b */
[----:B--2---:R-:W-:-:S04]  /*18e0*/  FFMA R15, R4, R29, R15 ;  /* 0x0000001d040f7223 */ /* 0x004fc8000000000f */
[----:B---3--:R-:W-:-:S04]  /*18f0*/  FFMA R22, R22, R5, R15 ;  /* 0x0000000516167223 */ /* 0x008fc8000000000f */
[----:B----4-:R-:W-:-:S04]  /*1900*/  FFMA R17, R17, R6, R22 ;  /* 0x0000000611117223 */ /* 0x010fc80000000016 */
[----:B-----5:R-:W-:Y:S01]  /*1910*/  FFMA R25, R0, R7, R17 ;  /* 0x0000000700197223 */ /* 0x020fe20000000011 */
[----:B------:R-:W-:Y:S06]  /*1920*/  BAR.SYNC.DEFER_BLOCKING 0x0 ;  /* 0x0000000000007b1d */ /* 0x000fec0000010000 */
.L_x_0:
[----:B------:R-:W0:Y:S01]  /*1930*/  LDC.64 R2, c[0x0][0x390] ;  /* 0x0000e400ff027b82 */ /* 0x000e220000000a00 */
[----:B------:R-:W1:Y:S01]  /*1940*/  LDCU UR4, c[0x0][0x3a0] ;  /* 0x00007400ff0477ac */ /* 0x000e620008000800 */
[----:B------:R-:W2:Y:S01]  /*1950*/  F2I.TRUNC.NTZ R25, R25 ;  /* 0x0000001900197305 */ /* 0x000ea2000020f100 */
[----:B-1----:R-:W-:-:S04]  /*1960*/  IMAD R21, R21, UR4, R18 ;  /* 0x0000000415157c24 */ /* 0x002fc8000f8e0212 */
[----:B0-----:R-:W-:-:S05]  /*1970*/  IMAD.WIDE R2, R21, 0x4, R2 ;  /* 0x0000000415027825 */ /* 0x001fca00078e0202 */
[----:B--2---:R-:W-:Y:S01]  /*1980*/  STG.E desc[UR12][R2.64], R25 ;  /* 0x0000001902007986 */ /* 0x004fe2000c10190c */
[----:B------:R-:W-:Y:S05]  /*1990*/  EXIT ;  /* 0x000000000000794d */ /* 0x000fea0003800000 */
.L_x_4:
[----:B------:R-:W-:-:S00]  /*19a0*/  BRA `(.L_x_4) ;  /* 0xfffffffc00fc7947 */ /* 0x000fc0000383ffff */
[----:B------:R-:W-:-:S00]  /*19b0*/  NOP ;  /* 0x0000000000007918 */ /* 0x000fc00000000000 */
        /* <DEDUP_REMOVED lines=12> */
.L_x_5:


//--------------------- .nv.shared._Z20matrixMultiplicationPiS_S_iii --------------------------
	.section	.nv.shared._Z20matrixMultiplicationPiS_S_iii,"aw",@nobits
	.sectionflags	@""
	.align	4
.nv.shared._Z20matrixMultiplicationPiS_S_iii:
	.zero		3072


//--------------------- .nv.shared.reserved.0     --------------------------
	.section	.nv.shared.reserved.0,"aw",@nobits
	.weak		__nv_reservedSMEM_offset_0_alias
	.size		__nv_reservedSMEM_offset_0_alias, 0, 64
	.other		__nv_reservedSMEM_offset_0_alias,@"STO_CUDA_RESERVED_SHARED STV_DEFAULT"
__nv_reservedSMEM_offset_0_alias:
	.zero		0
	.zero		64


//--------------------- .nv.constant0._Z20matrixMultiplicationPiS_S_iii --------------------------
	.section	.nv.constant0._Z20matrixMultiplicationPiS_S_iii,"a",@progbits
	.sectionflags	@""
	.align	4
.nv.constant0._Z20matrixMultiplicationPiS_S_iii:
	.zero		932


//--------------------- SYMBOLS --------------------------

	.type		.nv.reservedSmem.offset0,@object
	.size		.nv.reservedSmem.offset0,0x4
	.type		.nv.reservedSmem.cap,@object
	.size		.nv.reservedSmem.cap,0x4
